//
// Generated by NVIDIA NVVM Compiler
//
// Compiler Build ID: CL-36424714
// Cuda compilation tools, release 13.0, V13.0.88
// Based on NVVM 20.0.0
//

.version 9.0
.target sm_100
.address_size 64

	// .globl	_Z13conv1d_kernelPiS_i

.visible .entry _Z13conv1d_kernelPiS_i(
	.param .u64 .ptr .align 1 _Z13conv1d_kernelPiS_i_param_0,
	.param .u64 .ptr .align 1 _Z13conv1d_kernelPiS_i_param_1,
	.param .u32 _Z13conv1d_kernelPiS_i_param_2
)
{
	.reg .pred 	%p<4>;
	.reg .b32 	%r<13>;
	.reg .b64 	%rd<10>;

	ld.param.u64 	%rd1, [_Z13conv1d_kernelPiS_i_param_0];
	ld.param.u64 	%rd2, [_Z13conv1d_kernelPiS_i_param_1];
	ld.param.u32 	%r2, [_Z13conv1d_kernelPiS_i_param_2];
	mov.u32 	%r4, %ctaid.x;
	mov.u32 	%r5, %ntid.x;
	mov.u32 	%r6, %tid.x;
	mad.lo.s32 	%r7, %r4, %r5, %r6;
	setp.lt.s32 	%p1, %r7, 1;
	add.s32 	%r8, %r2, -1;
	setp.ge.s32 	%p2, %r7, %r8;
	or.pred  	%p3, %p1, %p2;
	@%p3 bra 	$L__BB0_2;
	cvta.to.global.u64 	%rd3, %rd1;
	cvta.to.global.u64 	%rd4, %rd2;
	add.s32 	%r9, %r7, -1;
	mul.wide.u32 	%rd5, %r9, 4;
	add.s64 	%rd6, %rd3, %rd5;
	ld.global.u32 	%r10, [%rd6];
	mul.wide.u32 	%rd7, %r7, 4;
	add.s64 	%rd8, %rd3, %rd7;
	ld.global.u32 	%r11, [%rd8+4];
	sub.s32 	%r12, %r10, %r11;
	add.s64 	%rd9, %rd4, %rd7;
	st.global.u32 	[%rd9], %r12;
$L__BB0_2:
	ret;

}


// ===== COMPILED SASS (sm_100) =====

	.target	sm_100

	.elftype	@"ET_EXEC"


//--------------------- .note.nv.tkinfo           --------------------------
	.section	.note.nv.tkinfo,"",@"SHT_NOTE"
	.sectionflags	@"SHF_NOTE_NV_TKINFO"
	.tkinfo
        /*0018*/ 	.word	0x00000002
        /*0030*/ 	.string	""
        /*0030*/ 	.string	"ptxas"
        /*0030*/ 	.string	"Cuda compilation tools, release 13.0, V13.0.88"
        /*0030*/ 	.string	"Build cuda_13.0.r13.0/compiler.36424714_0"
        /*0030*/ 	.string	"-arch sm_100 -m 64 "



//--------------------- .note.nv.cuinfo           --------------------------
	.section	.note.nv.cuinfo,"",@"SHT_NOTE"
	.sectionflags	@"SHF_NOTE_NV_CUINFO"
        /*0018*/ 	.short	0x0002
        /*001a*/ 	.short	0x0064
        /*001c*/ 	.short	0x0082
	.zero		2


//--------------------- .nv.info                  --------------------------
	.section	.nv.info,"",@"SHT_CUDA_INFO"
	.align	4


	//----- nvinfo : EIATTR_REGCOUNT
	.align		4
        /*0000*/ 	.byte	0x04, 0x2f
        /*0002*/ 	.short	(.L_1 - .L_0)
	.align		4
.L_0:
        /*0004*/ 	.word	index@(_Z13conv1d_kernelPiS_i)
        /*0008*/ 	.word	0x0000000c


	//----- nvinfo : EIATTR_FRAME_SIZE
	.align		4
.L_1:
        /*000c*/ 	.byte	0x04, 0x11
        /*000e*/ 	.short	(.L_3 - .L_2)
	.align		4
.L_2:
        /*0010*/ 	.word	index@(_Z13conv1d_kernelPiS_i)
        /*0014*/ 	.word	0x00000000


	//----- nvinfo : EIATTR_MIN_STACK_SIZE
	.align		4
.L_3:
        /*0018*/ 	.byte	0x04, 0x12
        /*001a*/ 	.short	(.L_5 - .L_4)
	.align		4
.L_4:
        /*001c*/ 	.word	index@(_Z13conv1d_kernelPiS_i)
        /*0020*/ 	.word	0x00000000
.L_5:


//--------------------- .nv.compat                --------------------------
	.section	.nv.compat,"",@"SHT_CUDA_COMPAT_INFO"
	.align	4
        /*0000*/ 	.byte	0x02, 0x09, 0x00, 0x00, 0x02, 0x02, 0x01, 0x00, 0x02, 0x05, 0x05, 0x00, 0x03, 0x07, 0x01, 0x01
        /*0010*/ 	.byte	0x02, 0x03, 0x00, 0x00, 0x02, 0x06, 0x01, 0x00, 0x04, 0x0b, 0x08, 0x00, 0x09, 0x00, 0x00, 0x00
        /*0020*/ 	.byte	0x00, 0x00, 0x00, 0x00


//--------------------- .nv.info._Z13conv1d_kernelPiS_i --------------------------
	.section	.nv.info._Z13conv1d_kernelPiS_i,"",@"SHT_CUDA_INFO"
	.sectionflags	@""
	.align	4


	//----- nvinfo : EIATTR_CUDA_API_VERSION
	.align		4
        /*0000*/ 	.byte	0x04, 0x37
        /*0002*/ 	.short	(.L_7 - .L_6)
.L_6:
        /*0004*/ 	.word	0x00000082


	//----- nvinfo : EIATTR_KPARAM_INFO
	.align		4
.L_7:
        /*0008*/ 	.byte	0x04, 0x17
        /*000a*/ 	.short	(.L_9 - .L_8)
.L_8:
        /*000c*/ 	.word	0x00000000
        /*0010*/ 	.short	0x0002
        /*0012*/ 	.short	0x0010
        /*0014*/ 	.byte	0x00, 0xf0, 0x11, 0x00


	//----- nvinfo : EIATTR_KPARAM_INFO
	.align		4
.L_9:
        /*0018*/ 	.byte	0x04, 0x17
        /*001a*/ 	.short	(.L_11 - .L_10)
.L_10:
        /*001c*/ 	.word	0x00000000
        /*0020*/ 	.short	0x0001
        /*0022*/ 	.short	0x0008
        /*0024*/ 	.byte	0x00, 0xf5, 0x21, 0x00


	//----- nvinfo : EIATTR_KPARAM_INFO
	.align		4
.L_11:
        /*0028*/ 	.byte	0x04, 0x17
        /*002a*/ 	.short	(.L_13 - .L_12)
.L_12:
        /*002c*/ 	.word	0x00000000
        /*0030*/ 	.short	0x0000
        /*0032*/ 	.short	0x0000
        /*0034*/ 	.byte	0x00, 0xf5, 0x21, 0x00


	//----- nvinfo : EIATTR_SPARSE_MMA_MASK
	.align		4
.L_13:
        /*0038*/ 	.byte	0x03, 0x50
        /*003a*/ 	.short	0x0000


	//----- nvinfo : EIATTR_MAXREG_COUNT
	.align		4
        /*003c*/ 	.byte	0x03, 0x1b
        /*003e*/ 	.short	0x00ff


	//----- nvinfo : EIATTR_MERCURY_ISA_VERSION
	.align		4
        /*0040*/ 	.byte	0x03, 0x5f
        /*0042*/ 	.short	0x0101


	//----- nvinfo : EIATTR_VRC_CTA_INIT_COUNT
	.align		4
        /*0044*/ 	.byte	0x02, 0x4a
	.zero		1
	.zero		1


	//----- nvinfo : EIATTR_EXIT_INSTR_OFFSETS
	.align		4
        /*0048*/ 	.byte	0x04, 0x1c
        /*004a*/ 	.short	(.L_15 - .L_14)


	//   ....[0]....
.L_14:
        /*004c*/ 	.word	0x00000090


	//   ....[1]....
        /*0050*/ 	.word	0x00000150


	//----- nvinfo : EIATTR_CBANK_PARAM_SIZE
	.align		4
.L_15:
        /*0054*/ 	.byte	0x03, 0x19
        /*0056*/ 	.short	0x0014


	//----- nvinfo : EIATTR_PARAM_CBANK
	.align		4
        /*0058*/ 	.byte	0x04, 0x0a
        /*005a*/ 	.short	(.L_17 - .L_16)
	.align		4
.L_16:
        /*005c*/ 	.word	index@(.nv.constant0._Z13conv1d_kernelPiS_i)
        /*0060*/ 	.short	0x0380
        /*0062*/ 	.short	0x0014


	//----- nvinfo : EIATTR_SW_WAR
	.align		4
.L_17:
        /*0064*/ 	.byte	0x04, 0x36
        /*0066*/ 	.short	(.L_19 - .L_18)
.L_18:
        /*0068*/ 	.word	0x00000008
.L_19:


//--------------------- .nv.callgraph             --------------------------
	.section	.nv.callgraph,"",@"SHT_CUDA_CALLGRAPH"
	.align	4
	.sectionentsize	8
	.align		4
        /*0000*/ 	.word	0x00000000
	.align		4
        /*0004*/ 	.word	0xffffffff
	.align		4
        /*0008*/ 	.word	0x00000000
	.align		4
        /*000c*/ 	.word	0xfffffffe
	.align		4
        /*0010*/ 	.word	0x00000000
	.align		4
        /*0014*/ 	.word	0xfffffffd
	.align		4
        /*0018*/ 	.word	0x00000000
	.align		4
        /*001c*/ 	.word	0xfffffffc


//--------------------- .text._Z13conv1d_kernelPiS_i --------------------------
	.section	.text._Z13conv1d_kernelPiS_i,"ax",@progbits
	.align	128
        .global         _Z13conv1d_kernelPiS_i
        .type           _Z13conv1d_kernelPiS_i,@function
        .size           _Z13conv1d_kernelPiS_i,(.L_x_1 - _Z13conv1d_kernelPiS_i)
        .other          _Z13conv1d_kernelPiS_i,@"STO_CUDA_ENTRY STV_DEFAULT"
_Z13conv1d_kernelPiS_i:
.text._Z13conv1d_kernelPiS_i:
[----:B------:R-:W-:Y:S01]  /*0000*/  LDC R1, c[0x0][0x37c] ;  /* 0x0000df00ff017b82 */ /* 0x000fe20000000800 */
[----:B------:R-:W0:Y:S07]  /*0010*/  S2R R0, SR_TID.X ;  /* 0x0000000000007919 */ /* 0x000e2e0000002100 */
[----:B------:R-:W0:Y:S01]  /*0020*/  S2UR UR5, SR_CTAID.X ;  /* 0x00000000000579c3 */ /* 0x000e220000002500 */
[----:B------:R-:W1:Y:S07]  /*0030*/  LDCU UR4, c[0x0][0x390] ;  /* 0x00007200ff0477ac */ /* 0x000e6e0008000800 */
[----:B------:R-:W0:Y:S01]  /*0040*/  LDC R9, c[0x0][0x360] ;  /* 0x0000d800ff097b82 */ /* 0x000e220000000800 */
[----:B-1----:R-:W-:Y:S01]  /*0050*/  UIADD3 UR4, UPT, UPT, UR4, -0x1, URZ ;  /* 0xffffffff04047890 */ /* 0x002fe2000fffe0ff */
[----:B0-----:R-:W-:-:S05]  /*0060*/  IMAD R9, R9, UR5, R0 ;  /* 0x0000000509097c24 */ /* 0x001fca000f8e0200 */
[----:B------:R-:W-:-:S04]  /*0070*/  ISETP.GE.AND P0, PT, R9, UR4, PT ;  /* 0x0000000409007c0c */ /* 0x000fc8000bf06270 */
[----:B------:R-:W-:-:S13]  /*0080*/  ISETP.LT.OR P0, PT, R9, 0x1, P0 ;  /* 0x000000010900780c */ /* 0x000fda0000701670 */
[----:B------:R-:W-:Y:S05]  /*0090*/  @P0 EXIT ;  /* 0x000000000000094d */ /* 0x000fea0003800000 */
[----:B------:R-:W0:Y:S01]  /*00a0*/  LDC.64 R4, c[0x0][0x380] ;  /* 0x0000e000ff047b82 */ /* 0x000e220000000a00 */
[----:B------:R-:W1:Y:S01]  /*00b0*/  LDCU.64 UR4, c[0x0][0x358] ;  /* 0x00006b00ff0477ac */ /* 0x000e620008000a00 */
[----:B------:R-:W-:-:S06]  /*00c0*/  IADD3 R3, PT, PT, R9, -0x1, RZ ;  /* 0xffffffff09037810 */ /* 0x000fcc0007ffe0ff */
[----:B------:R-:W2:Y:S01]  /*00d0*/  LDC.64 R6, c[0x0][0x388] ;  /* 0x0000e200ff067b82 */ /* 0x000ea20000000a00 */
[----:B0-----:R-:W-:-:S04]  /*00e0*/  IMAD.WIDE.U32 R2, R3, 0x4, R4 ;  /* 0x0000000403027825 */ /* 0x001fc800078e0004 */
[C---:B------:R-:W-:Y:S02]  /*00f0*/  IMAD.WIDE.U32 R4, R9.reuse, 0x4, R4 ;  /* 0x0000000409047825 */ /* 0x040fe400078e0004 */
[----:B-1----:R-:W3:Y:S04]  /*0100*/  LDG.E R2, desc[UR4][R2.64] ;  /* 0x0000000402027981 */ /* 0x002ee8000c1e1900 */
[----:B------:R-:W3:Y:S01]  /*0110*/  LDG.E R5, desc[UR4][R4.64+0x4] ;  /* 0x0000040404057981 */ /* 0x000ee2000c1e1900 */
[----:B--2---:R-:W-:Y:S01]  /*0120*/  IMAD.WIDE.U32 R6, R9, 0x4, R6 ;  /* 0x0000000409067825 */ /* 0x004fe200078e0006 */
[----:B---3--:R-:W-:-:S05]  /*0130*/  IADD3 R9, PT, PT, R2, -R5, RZ ;  /* 0x8000000502097210 */ /* 0x008fca0007ffe0ff */
[----:B------:R-:W-:Y:S01]  /*0140*/  STG.E desc[UR4][R6.64], R9 ;  /* 0x0000000906007986 */ /* 0x000fe2000c101904 */
[----:B------:R-:W-:Y:S05]  /*0150*/  EXIT ;  /* 0x000000000000794d */ /* 0x000fea0003800000 */
.L_x_0:
[----:B------:R-:W-:-:S00]  /*0160*/  BRA `(.L_x_0) ;  /* 0xfffffffc00fc7947 */ /* 0x000fc0000383ffff */
[----:B------:R-:W-:-:S00]  /*0170*/  NOP ;  /* 0x0000000000007918 */ /* 0x000fc00000000000 */
        /* <DEDUP_REMOVED lines=8> */
.L_x_1:


//--------------------- .nv.shared.reserved.0     --------------------------
	.section	.nv.shared.reserved.0,"aw",@nobits
	.weak		__nv_reservedSMEM_offset_0_alias
	.size		__nv_reservedSMEM_offset_0_alias, 0, 64
	.other		__nv_reservedSMEM_offset_0_alias,@"STO_CUDA_RESERVED_SHARED STV_DEFAULT"
__nv_reservedSMEM_offset_0_alias:
	.zero		0
	.zero		64


//--------------------- .nv.constant0._Z13conv1d_kernelPiS_i --------------------------
	.section	.nv.constant0._Z13conv1d_kernelPiS_i,"a",@progbits
	.sectionflags	@""
	.align	4
.nv.constant0._Z13conv1d_kernelPiS_i:
	.zero		916


//--------------------- SYMBOLS --------------------------

	.type		.nv.reservedSmem.offset0,@object
	.size		.nv.reservedSmem.offset0,0x4
